//
// Generated by NVIDIA NVVM Compiler
//
// Compiler Build ID: CL-36424714
// Cuda compilation tools, release 13.0, V13.0.88
// Based on NVVM 20.0.0
//

.version 9.0
.target sm_100
.address_size 64

	// .globl	_Z10sor_kernelIfEvPT_S1_jj

.visible .entry _Z10sor_kernelIfEvPT_S1_jj(
	.param .u64 .ptr .align 1 _Z10sor_kernelIfEvPT_S1_jj_param_0,
	.param .u64 .ptr .align 1 _Z10sor_kernelIfEvPT_S1_jj_param_1,
	.param .u32 _Z10sor_kernelIfEvPT_S1_jj_param_2,
	.param .u32 _Z10sor_kernelIfEvPT_S1_jj_param_3
)
{
	.reg .pred 	%p<8>;
	.reg .b32 	%r<29>;
	.reg .b32 	%f<9>;
	.reg .b64 	%rd<15>;

	ld.param.u64 	%rd3, [_Z10sor_kernelIfEvPT_S1_jj_param_0];
	ld.param.u64 	%rd4, [_Z10sor_kernelIfEvPT_S1_jj_param_1];
	ld.param.u32 	%r11, [_Z10sor_kernelIfEvPT_S1_jj_param_2];
	ld.param.u32 	%r12, [_Z10sor_kernelIfEvPT_S1_jj_param_3];
	mov.u32 	%r13, %ctaid.x;
	mov.u32 	%r1, %ntid.x;
	mov.u32 	%r14, %tid.x;
	mad.lo.s32 	%r28, %r13, %r1, %r14;
	mul.lo.s32 	%r3, %r12, %r11;
	setp.ge.u32 	%p1, %r28, %r3;
	@%p1 bra 	$L__BB0_5;
	cvta.to.global.u64 	%rd1, %rd3;
	add.s32 	%r4, %r12, -1;
	add.s32 	%r5, %r11, -1;
	mov.u32 	%r15, %nctaid.x;
	mul.lo.s32 	%r6, %r1, %r15;
	cvta.to.global.u64 	%rd2, %rd4;
$L__BB0_2:
	div.u32 	%r8, %r28, %r11;
	mul.lo.s32 	%r16, %r8, %r11;
	sub.s32 	%r9, %r28, %r16;
	setp.ge.u32 	%p2, %r8, %r4;
	min.s32 	%r17, %r8, %r9;
	setp.lt.s32 	%p3, %r17, 1;
	setp.ge.u32 	%p4, %r9, %r5;
	or.pred  	%p5, %p2, %p4;
	or.pred  	%p6, %p5, %p3;
	@%p6 bra 	$L__BB0_4;
	add.s32 	%r18, %r8, -1;
	mul.lo.s32 	%r19, %r18, %r11;
	add.s32 	%r20, %r19, %r9;
	mul.wide.u32 	%rd5, %r20, 4;
	add.s64 	%rd6, %rd1, %rd5;
	ld.global.f32 	%f1, [%rd6];
	shl.b32 	%r21, %r11, 1;
	add.s32 	%r22, %r19, %r21;
	add.s32 	%r23, %r22, %r9;
	mul.wide.u32 	%rd7, %r23, 4;
	add.s64 	%rd8, %rd1, %rd7;
	ld.global.f32 	%f2, [%rd8];
	add.f32 	%f3, %f1, %f2;
	sub.s32 	%r24, %r22, %r11;
	add.s32 	%r25, %r9, %r24;
	add.s32 	%r26, %r25, -1;
	mul.wide.u32 	%rd9, %r26, 4;
	add.s64 	%rd10, %rd1, %rd9;
	ld.global.f32 	%f4, [%rd10];
	add.f32 	%f5, %f3, %f4;
	add.s32 	%r27, %r25, 1;
	mul.wide.u32 	%rd11, %r27, 4;
	add.s64 	%rd12, %rd1, %rd11;
	ld.global.f32 	%f6, [%rd12];
	add.f32 	%f7, %f5, %f6;
	mul.f32 	%f8, %f7, 0f3E800000;
	mul.wide.u32 	%rd13, %r25, 4;
	add.s64 	%rd14, %rd2, %rd13;
	st.global.f32 	[%rd14], %f8;
$L__BB0_4:
	add.s32 	%r28, %r28, %r6;
	setp.lt.u32 	%p7, %r28, %r3;
	@%p7 bra 	$L__BB0_2;
$L__BB0_5:
	ret;

}
	// .globl	_Z10sor_kernelIdEvPT_S1_jj
.visible .entry _Z10sor_kernelIdEvPT_S1_jj(
	.param .u64 .ptr .align 1 _Z10sor_kernelIdEvPT_S1_jj_param_0,
	.param .u64 .ptr .align 1 _Z10sor_kernelIdEvPT_S1_jj_param_1,
	.param .u32 _Z10sor_kernelIdEvPT_S1_jj_param_2,
	.param .u32 _Z10sor_kernelIdEvPT_S1_jj_param_3
)
{
	.reg .pred 	%p<8>;
	.reg .b32 	%r<29>;
	.reg .b64 	%rd<15>;
	.reg .b64 	%fd<9>;

	ld.param.u64 	%rd3, [_Z10sor_kernelIdEvPT_S1_jj_param_0];
	ld.param.u64 	%rd4, [_Z10sor_kernelIdEvPT_S1_jj_param_1];
	ld.param.u32 	%r11, [_Z10sor_kernelIdEvPT_S1_jj_param_2];
	ld.param.u32 	%r12, [_Z10sor_kernelIdEvPT_S1_jj_param_3];
	mov.u32 	%r13, %ctaid.x;
	mov.u32 	%r1, %ntid.x;
	mov.u32 	%r14, %tid.x;
	mad.lo.s32 	%r28, %r13, %r1, %r14;
	mul.lo.s32 	%r3, %r12, %r11;
	setp.ge.u32 	%p1, %r28, %r3;
	@%p1 bra 	$L__BB1_5;
	cvta.to.global.u64 	%rd1, %rd3;
	add.s32 	%r4, %r12, -1;
	add.s32 	%r5, %r11, -1;
	mov.u32 	%r15, %nctaid.x;
	mul.lo.s32 	%r6, %r1, %r15;
	cvta.to.global.u64 	%rd2, %rd4;
$L__BB1_2:
	div.u32 	%r8, %r28, %r11;
	mul.lo.s32 	%r16, %r8, %r11;
	sub.s32 	%r9, %r28, %r16;
	setp.ge.u32 	%p2, %r8, %r4;
	min.s32 	%r17, %r8, %r9;
	setp.lt.s32 	%p3, %r17, 1;
	setp.ge.u32 	%p4, %r9, %r5;
	or.pred  	%p5, %p2, %p4;
	or.pred  	%p6, %p5, %p3;
	@%p6 bra 	$L__BB1_4;
	add.s32 	%r18, %r8, -1;
	mul.lo.s32 	%r19, %r18, %r11;
	add.s32 	%r20, %r19, %r9;
	mul.wide.u32 	%rd5, %r20, 8;
	add.s64 	%rd6, %rd1, %rd5;
	ld.global.f64 	%fd1, [%rd6];
	shl.b32 	%r21, %r11, 1;
	add.s32 	%r22, %r19, %r21;
	add.s32 	%r23, %r22, %r9;
	mul.wide.u32 	%rd7, %r23, 8;
	add.s64 	%rd8, %rd1, %rd7;
	ld.global.f64 	%fd2, [%rd8];
	add.f64 	%fd3, %fd1, %fd2;
	sub.s32 	%r24, %r22, %r11;
	add.s32 	%r25, %r9, %r24;
	add.s32 	%r26, %r25, -1;
	mul.wide.u32 	%rd9, %r26, 8;
	add.s64 	%rd10, %rd1, %rd9;
	ld.global.f64 	%fd4, [%rd10];
	add.f64 	%fd5, %fd3, %fd4;
	add.s32 	%r27, %r25, 1;
	mul.wide.u32 	%rd11, %r27, 8;
	add.s64 	%rd12, %rd1, %rd11;
	ld.global.f64 	%fd6, [%rd12];
	add.f64 	%fd7, %fd5, %fd6;
	mul.f64 	%fd8, %fd7, 0d3FD0000000000000;
	mul.wide.u32 	%rd13, %r25, 8;
	add.s64 	%rd14, %rd2, %rd13;
	st.global.f64 	[%rd14], %fd8;
$L__BB1_4:
	add.s32 	%r28, %r28, %r6;
	setp.lt.u32 	%p7, %r28, %r3;
	@%p7 bra 	$L__BB1_2;
$L__BB1_5:
	ret;

}


// ===== COMPILED SASS (sm_100) =====

	.target	sm_100

	.elftype	@"ET_EXEC"


//--------------------- .note.nv.tkinfo           --------------------------
	.section	.note.nv.tkinfo,"",@"SHT_NOTE"
	.sectionflags	@"SHF_NOTE_NV_TKINFO"
	.tkinfo
        /*0018*/ 	.word	0x00000002
        /*0030*/ 	.string	""
        /*0030*/ 	.string	"ptxas"
        /*0030*/ 	.string	"Cuda compilation tools, release 13.0, V13.0.88"
        /*0030*/ 	.string	"Build cuda_13.0.r13.0/compiler.36424714_0"
        /*0030*/ 	.string	"-arch sm_100 -m 64 "



//--------------------- .note.nv.cuinfo           --------------------------
	.section	.note.nv.cuinfo,"",@"SHT_NOTE"
	.sectionflags	@"SHF_NOTE_NV_CUINFO"
        /*0018*/ 	.short	0x0002
        /*001a*/ 	.short	0x0064
        /*001c*/ 	.short	0x0082
	.zero		2


//--------------------- .nv.info                  --------------------------
	.section	.nv.info,"",@"SHT_CUDA_INFO"
	.align	4


	//----- nvinfo : EIATTR_REGCOUNT
	.align		4
        /*0000*/ 	.byte	0x04, 0x2f
        /*0002*/ 	.short	(.L_1 - .L_0)
	.align		4
.L_0:
        /*0004*/ 	.word	index@(_Z10sor_kernelIfEvPT_S1_jj)
        /*0008*/ 	.word	0x00000018


	//----- nvinfo : EIATTR_FRAME_SIZE
	.align		4
.L_1:
        /*000c*/ 	.byte	0x04, 0x11
        /*000e*/ 	.short	(.L_3 - .L_2)
	.align		4
.L_2:
        /*0010*/ 	.word	index@(_Z10sor_kernelIfEvPT_S1_jj)
        /*0014*/ 	.word	0x00000000


	//----- nvinfo : EIATTR_REGCOUNT
	.align		4
.L_3:
        /*0018*/ 	.byte	0x04, 0x2f
        /*001a*/ 	.short	(.L_5 - .L_4)
	.align		4
.L_4:
        /*001c*/ 	.word	index@(_Z10sor_kernelIdEvPT_S1_jj)
        /*0020*/ 	.word	0x00000018


	//----- nvinfo : EIATTR_FRAME_SIZE
	.align		4
.L_5:
        /*0024*/ 	.byte	0x04, 0x11
        /*0026*/ 	.short	(.L_7 - .L_6)
	.align		4
.L_6:
        /*0028*/ 	.word	index@(_Z10sor_kernelIdEvPT_S1_jj)
        /*002c*/ 	.word	0x00000000


	//----- nvinfo : EIATTR_MIN_STACK_SIZE
	.align		4
.L_7:
        /*0030*/ 	.byte	0x04, 0x12
        /*0032*/ 	.short	(.L_9 - .L_8)
	.align		4
.L_8:
        /*0034*/ 	.word	index@(_Z10sor_kernelIdEvPT_S1_jj)
        /*0038*/ 	.word	0x00000000


	//----- nvinfo : EIATTR_MIN_STACK_SIZE
	.align		4
.L_9:
        /*003c*/ 	.byte	0x04, 0x12
        /*003e*/ 	.short	(.L_11 - .L_10)
	.align		4
.L_10:
        /*0040*/ 	.word	index@(_Z10sor_kernelIfEvPT_S1_jj)
        /*0044*/ 	.word	0x00000000
.L_11:


//--------------------- .nv.compat                --------------------------
	.section	.nv.compat,"",@"SHT_CUDA_COMPAT_INFO"
	.align	4
        /*0000*/ 	.byte	0x02, 0x09, 0x00, 0x00, 0x02, 0x02, 0x01, 0x00, 0x02, 0x05, 0x05, 0x00, 0x03, 0x07, 0x01, 0x01
        /*0010*/ 	.byte	0x02, 0x03, 0x00, 0x00, 0x02, 0x06, 0x01, 0x00, 0x04, 0x0b, 0x08, 0x00, 0x01, 0x00, 0x00, 0x00
        /*0020*/ 	.byte	0x00, 0x00, 0x00, 0x00


//--------------------- .nv.info._Z10sor_kernelIdEvPT_S1_jj --------------------------
	.section	.nv.info._Z10sor_kernelIdEvPT_S1_jj,"",@"SHT_CUDA_INFO"
	.sectionflags	@""
	.align	4


	//----- nvinfo : EIATTR_CUDA_API_VERSION
	.align		4
        /*0000*/ 	.byte	0x04, 0x37
        /*0002*/ 	.short	(.L_13 - .L_12)
.L_12:
        /*0004*/ 	.word	0x00000082


	//----- nvinfo : EIATTR_KPARAM_INFO
	.align		4
.L_13:
        /*0008*/ 	.byte	0x04, 0x17
        /*000a*/ 	.short	(.L_15 - .L_14)
.L_14:
        /*000c*/ 	.word	0x00000000
        /*0010*/ 	.short	0x0003
        /*0012*/ 	.short	0x0014
        /*0014*/ 	.byte	0x00, 0xf0, 0x11, 0x00


	//----- nvinfo : EIATTR_KPARAM_INFO
	.align		4
.L_15:
        /*0018*/ 	.byte	0x04, 0x17
        /*001a*/ 	.short	(.L_17 - .L_16)
.L_16:
        /*001c*/ 	.word	0x00000000
        /*0020*/ 	.short	0x0002
        /*0022*/ 	.short	0x0010
        /*0024*/ 	.byte	0x00, 0xf0, 0x11, 0x00


	//----- nvinfo : EIATTR_KPARAM_INFO
	.align		4
.L_17:
        /*0028*/ 	.byte	0x04, 0x17
        /*002a*/ 	.short	(.L_19 - .L_18)
.L_18:
        /*002c*/ 	.word	0x00000000
        /*0030*/ 	.short	0x0001
        /*0032*/ 	.short	0x0008
        /*0034*/ 	.byte	0x00, 0xf5, 0x21, 0x00


	//----- nvinfo : EIATTR_KPARAM_INFO
	.align		4
.L_19:
        /*0038*/ 	.byte	0x04, 0x17
        /*003a*/ 	.short	(.L_21 - .L_20)
.L_20:
        /*003c*/ 	.word	0x00000000
        /*0040*/ 	.short	0x0000
        /*0042*/ 	.short	0x0000
        /*0044*/ 	.byte	0x00, 0xf5, 0x21, 0x00


	//----- nvinfo : EIATTR_SPARSE_MMA_MASK
	.align		4
.L_21:
        /*0048*/ 	.byte	0x03, 0x50
        /*004a*/ 	.short	0x0000


	//----- nvinfo : EIATTR_MAXREG_COUNT
	.align		4
        /*004c*/ 	.byte	0x03, 0x1b
        /*004e*/ 	.short	0x00ff


	//----- nvinfo : EIATTR_MERCURY_ISA_VERSION
	.align		4
        /*0050*/ 	.byte	0x03, 0x5f
        /*0052*/ 	.short	0x0101


	//----- nvinfo : EIATTR_VRC_CTA_INIT_COUNT
	.align		4
        /*0054*/ 	.byte	0x02, 0x4a
	.zero		1
	.zero		1


	//----- nvinfo : EIATTR_EXIT_INSTR_OFFSETS
	.align		4
        /*0058*/ 	.byte	0x04, 0x1c
        /*005a*/ 	.short	(.L_23 - .L_22)


	//   ....[0]....
.L_22:
        /*005c*/ 	.word	0x00000080


	//   ....[1]....
        /*0060*/ 	.word	0x00000460


	//----- nvinfo : EIATTR_CRS_STACK_SIZE
	.align		4
.L_23:
        /*0064*/ 	.byte	0x04, 0x1e
        /*0066*/ 	.short	(.L_25 - .L_24)
.L_24:
        /*0068*/ 	.word	0x00000000


	//----- nvinfo : EIATTR_CBANK_PARAM_SIZE
	.align		4
.L_25:
        /*006c*/ 	.byte	0x03, 0x19
        /*006e*/ 	.short	0x0018


	//----- nvinfo : EIATTR_PARAM_CBANK
	.align		4
        /*0070*/ 	.byte	0x04, 0x0a
        /*0072*/ 	.short	(.L_27 - .L_26)
	.align		4
.L_26:
        /*0074*/ 	.word	index@(.nv.constant0._Z10sor_kernelIdEvPT_S1_jj)
        /*0078*/ 	.short	0x0380
        /*007a*/ 	.short	0x0018


	//----- nvinfo : EIATTR_SW_WAR
	.align		4
.L_27:
        /*007c*/ 	.byte	0x04, 0x36
        /*007e*/ 	.short	(.L_29 - .L_28)
.L_28:
        /*0080*/ 	.word	0x00000008
.L_29:


//--------------------- .nv.info._Z10sor_kernelIfEvPT_S1_jj --------------------------
	.section	.nv.info._Z10sor_kernelIfEvPT_S1_jj,"",@"SHT_CUDA_INFO"
	.sectionflags	@""
	.align	4


	//----- nvinfo : EIATTR_CUDA_API_VERSION
	.align		4
        /*0000*/ 	.byte	0x04, 0x37
        /*0002*/ 	.short	(.L_31 - .L_30)
.L_30:
        /*0004*/ 	.word	0x00000082


	//----- nvinfo : EIATTR_KPARAM_INFO
	.align		4
.L_31:
        /*0008*/ 	.byte	0x04, 0x17
        /*000a*/ 	.short	(.L_33 - .L_32)
.L_32:
        /*000c*/ 	.word	0x00000000
        /*0010*/ 	.short	0x0003
        /*0012*/ 	.short	0x0014
        /*0014*/ 	.byte	0x00, 0xf0, 0x11, 0x00


	//----- nvinfo : EIATTR_KPARAM_INFO
	.align		4
.L_33:
        /*0018*/ 	.byte	0x04, 0x17
        /*001a*/ 	.short	(.L_35 - .L_34)
.L_34:
        /*001c*/ 	.word	0x00000000
        /*0020*/ 	.short	0x0002
        /*0022*/ 	.short	0x0010
        /*0024*/ 	.byte	0x00, 0xf0, 0x11, 0x00


	//----- nvinfo : EIATTR_KPARAM_INFO
	.align		4
.L_35:
        /*0028*/ 	.byte	0x04, 0x17
        /*002a*/ 	.short	(.L_37 - .L_36)
.L_36:
        /*002c*/ 	.word	0x00000000
        /*0030*/ 	.short	0x0001
        /*0032*/ 	.short	0x0008
        /*0034*/ 	.byte	0x00, 0xf5, 0x21, 0x00


	//----- nvinfo : EIATTR_KPARAM_INFO
	.align		4
.L_37:
        /*0038*/ 	.byte	0x04, 0x17
        /*003a*/ 	.short	(.L_39 - .L_38)
.L_38:
        /*003c*/ 	.word	0x00000000
        /*0040*/ 	.short	0x0000
        /*0042*/ 	.short	0x0000
        /*0044*/ 	.byte	0x00, 0xf5, 0x21, 0x00


	//----- nvinfo : EIATTR_SPARSE_MMA_MASK
	.align		4
.L_39:
        /*0048*/ 	.byte	0x03, 0x50
        /*004a*/ 	.short	0x0000


	//----- nvinfo : EIATTR_MAXREG_COUNT
	.align		4
        /*004c*/ 	.byte	0x03, 0x1b
        /*004e*/ 	.short	0x00ff


	//----- nvinfo : EIATTR_MERCURY_ISA_VERSION
	.align		4
        /*0050*/ 	.byte	0x03, 0x5f
        /*0052*/ 	.short	0x0101


	//----- nvinfo : EIATTR_VRC_CTA_INIT_COUNT
	.align		4
        /*0054*/ 	.byte	0x02, 0x4a
	.zero		1
	.zero		1


	//----- nvinfo : EIATTR_EXIT_INSTR_OFFSETS
	.align		4
        /*0058*/ 	.byte	0x04, 0x1c
        /*005a*/ 	.short	(.L_41 - .L_40)


	//   ....[0]....
.L_40:
        /*005c*/ 	.word	0x00000080


	//   ....[1]....
        /*0060*/ 	.word	0x00000460


	//----- nvinfo : EIATTR_CRS_STACK_SIZE
	.align		4
.L_41:
        /*0064*/ 	.byte	0x04, 0x1e
        /*0066*/ 	.short	(.L_43 - .L_42)
.L_42:
        /*0068*/ 	.word	0x00000000


	//----- nvinfo : EIATTR_CBANK_PARAM_SIZE
	.align		4
.L_43:
        /*006c*/ 	.byte	0x03, 0x19
        /*006e*/ 	.short	0x0018


	//----- nvinfo : EIATTR_PARAM_CBANK
	.align		4
        /*0070*/ 	.byte	0x04, 0x0a
        /*0072*/ 	.short	(.L_45 - .L_44)
	.align		4
.L_44:
        /*0074*/ 	.word	index@(.nv.constant0._Z10sor_kernelIfEvPT_S1_jj)
        /*0078*/ 	.short	0x0380
        /*007a*/ 	.short	0x0018


	//----- nvinfo : EIATTR_SW_WAR
	.align		4
.L_45:
        /*007c*/ 	.byte	0x04, 0x36
        /*007e*/ 	.short	(.L_47 - .L_46)
.L_46:
        /*0080*/ 	.word	0x00000008
.L_47:


//--------------------- .nv.callgraph             --------------------------
	.section	.nv.callgraph,"",@"SHT_CUDA_CALLGRAPH"
	.align	4
	.sectionentsize	8
	.align		4
        /*0000*/ 	.word	0x00000000
	.align		4
        /*0004*/ 	.word	0xffffffff
	.align		4
        /*0008*/ 	.word	0x00000000
	.align		4
        /*000c*/ 	.word	0xfffffffe
	.align		4
        /*0010*/ 	.word	0x00000000
	.align		4
        /*0014*/ 	.word	0xfffffffd
	.align		4
        /*0018*/ 	.word	0x00000000
	.align		4
        /*001c*/ 	.word	0xfffffffc


//--------------------- .text._Z10sor_kernelIdEvPT_S1_jj --------------------------
	.section	.text._Z10sor_kernelIdEvPT_S1_jj,"ax",@progbits
	.align	128
        .global         _Z10sor_kernelIdEvPT_S1_jj
        .type           _Z10sor_kernelIdEvPT_S1_jj,@function
        .size           _Z10sor_kernelIdEvPT_S1_jj,(.L_x_8 - _Z10sor_kernelIdEvPT_S1_jj)
        .other          _Z10sor_kernelIdEvPT_S1_jj,@"STO_CUDA_ENTRY STV_DEFAULT"
_Z10sor_kernelIdEvPT_S1_jj:
.text._Z10sor_kernelIdEvPT_S1_jj:
[----:B------:R-:W-:Y:S01]  /*0000*/  LDC R1, c[0x0][0x37c] ;  /* 0x0000df00ff017b82 */ /* 0x000fe20000000800 */
[----:B------:R-:W0:Y:S07]  /*0010*/  S2R R9, SR_TID.X ;  /* 0x0000000000097919 */ /* 0x000e2e0000002100 */
[----:B------:R-:W0:Y:S01]  /*0020*/  S2UR UR4, SR_CTAID.X ;  /* 0x00000000000479c3 */ /* 0x000e220000002500 */
[----:B------:R-:W1:Y:S07]  /*0030*/  LDCU.64 UR10, c[0x0][0x390] ;  /* 0x00007200ff0a77ac */ /* 0x000e6e0008000a00 */
[----:B------:R-:W0:Y:S01]  /*0040*/  LDC R10, c[0x0][0x360] ;  /* 0x0000d800ff0a7b82 */ /* 0x000e220000000800 */
[----:B-1----:R-:W-:Y:S01]  /*0050*/  UIMAD UR5, UR11, UR10, URZ ;  /* 0x0000000a0b0572a4 */ /* 0x002fe2000f8e02ff */
[----:B0-----:R-:W-:-:S05]  /*0060*/  IMAD R9, R10, UR4, R9 ;  /* 0x000000040a097c24 */ /* 0x001fca000f8e0209 */
[----:B------:R-:W-:-:S13]  /*0070*/  ISETP.GE.U32.AND P0, PT, R9, UR5, PT ;  /* 0x0000000509007c0c */ /* 0x000fda000bf06070 */
[----:B------:R-:W-:Y:S05]  /*0080*/  @P0 EXIT ;  /* 0x000000000000094d */ /* 0x000fea0003800000 */
[----:B------:R-:W0:Y:S01]  /*0090*/  I2F.U32.RP R8, UR10 ;  /* 0x0000000a00087d06 */ /* 0x000e220008209000 */
[----:B------:R-:W1:Y:S01]  /*00a0*/  LDC R0, c[0x0][0x390] ;  /* 0x0000e400ff007b82 */ /* 0x000e620000000800 */
[----:B------:R-:W2:Y:S01]  /*00b0*/  LDCU UR7, c[0x0][0x370] ;  /* 0x00006e00ff0777ac */ /* 0x000ea20008000800 */
[----:B------:R-:W-:Y:S01]  /*00c0*/  ISETP.NE.U32.AND P1, PT, RZ, UR10, PT ;  /* 0x0000000aff007c0c */ /* 0x000fe2000bf25070 */
[----:B------:R-:W3:Y:S05]  /*00d0*/  LDCU.64 UR8, c[0x0][0x358] ;  /* 0x00006b00ff0877ac */ /* 0x000eea0008000a00 */
[----:B------:R-:W4:Y:S01]  /*00e0*/  LDC.64 R2, c[0x0][0x380] ;  /* 0x0000e000ff027b82 */ /* 0x000f220000000a00 */
[----:B------:R-:W-:-:S02]  /*00f0*/  UIADD3 UR4, UPT, UPT, UR11, -0x1, URZ ;  /* 0xffffffff0b047890 */ /* 0x000fc4000fffe0ff */
[----:B------:R-:W-:Y:S01]  /*0100*/  UIADD3 UR6, UPT, UPT, UR10, -0x1, URZ ;  /* 0xffffffff0a067890 */ /* 0x000fe2000fffe0ff */
[----:B0-----:R-:W0:Y:S04]  /*0110*/  MUFU.RCP R8, R8 ;  /* 0x0000000800087308 */ /* 0x001e280000001000 */
[----:B------:R-:W1:Y:S01]  /*0120*/  LDC.64 R4, c[0x0][0x388] ;  /* 0x0000e200ff047b82 */ /* 0x000e620000000a00 */
[----:B0-----:R-:W-:Y:S01]  /*0130*/  IADD3 R6, PT, PT, R8, 0xffffffe, RZ ;  /* 0x0ffffffe08067810 */ /* 0x001fe20007ffe0ff */
[----:B--2---:R-:W-:-:S03]  /*0140*/  IMAD R8, R10, UR7, RZ ;  /* 0x000000070a087c24 */ /* 0x004fc6000f8e02ff */
[----:B------:R0:W2:Y:S02]  /*0150*/  F2I.FTZ.U32.TRUNC.NTZ R7, R6 ;  /* 0x0000000600077305 */ /* 0x0000a4000021f000 */
[----:B0-----:R-:W-:Y:S01]  /*0160*/  IMAD.MOV.U32 R6, RZ, RZ, RZ ;  /* 0x000000ffff067224 */ /* 0x001fe200078e00ff */
[----:B--2---:R-:W-:-:S05]  /*0170*/  IADD3 R11, PT, PT, RZ, -R7, RZ ;  /* 0x80000007ff0b7210 */ /* 0x004fca0007ffe0ff */
[----:B------:R-:W-:-:S04]  /*0180*/  IMAD R11, R11, UR10, RZ ;  /* 0x0000000a0b0b7c24 */ /* 0x000fc8000f8e02ff */
[----:B------:R-:W-:Y:S01]  /*0190*/  IMAD.HI.U32 R6, R7, R11, R6 ;  /* 0x0000000b07067227 */ /* 0x000fe200078e0006 */
[----:B---34-:R-:W-:-:S07]  /*01a0*/  LOP3.LUT R7, RZ, UR10, RZ, 0x33, !PT ;  /* 0x0000000aff077c12 */ /* 0x018fce000f8e33ff */
.L_x_2:
[----:B0-----:R-:W-:Y:S01]  /*01b0*/  IMAD.HI.U32 R10, R6, R9, RZ ;  /* 0x00000009060a7227 */ /* 0x001fe200078e00ff */
[----:B------:R-:W-:Y:S04]  /*01c0*/  BSSY.RECONVERGENT B0, `(.L_x_0) ;  /* 0x0000028000007945 */ /* 0x000fe80003800200 */
[----:B------:R-:W-:-:S05]  /*01d0*/  IADD3 R11, PT, PT, -R10, RZ, RZ ;  /* 0x000000ff0a0b7210 */ /* 0x000fca0007ffe1ff */
[----:B-1----:R-:W-:-:S05]  /*01e0*/  IMAD R11, R0, R11, R9 ;  /* 0x0000000b000b7224 */ /* 0x002fca00078e0209 */
[----:B------:R-:W-:-:S13]  /*01f0*/  ISETP.GE.U32.AND P0, PT, R11, R0, PT ;  /* 0x000000000b00720c */ /* 0x000fda0003f06070 */
[----:B------:R-:W-:Y:S01]  /*0200*/  @P0 IMAD.IADD R11, R11, 0x1, -R0 ;  /* 0x000000010b0b0824 */ /* 0x000fe200078e0a00 */
[----:B------:R-:W-:-:S04]  /*0210*/  @P0 IADD3 R10, PT, PT, R10, 0x1, RZ ;  /* 0x000000010a0a0810 */ /* 0x000fc80007ffe0ff */
[----:B------:R-:W-:-:S13]  /*0220*/  ISETP.GE.U32.AND P2, PT, R11, R0, PT ;  /* 0x000000000b00720c */ /* 0x000fda0003f46070 */
[----:B------:R-:W-:-:S05]  /*0230*/  @P2 VIADD R10, R10, 0x1 ;  /* 0x000000010a0a2836 */ /* 0x000fca0000000000 */
[----:B------:R-:W-:-:S04]  /*0240*/  SEL R11, R7, R10, !P1 ;  /* 0x0000000a070b7207 */ /* 0x000fc80004800000 */
[----:B------:R-:W-:-:S05]  /*0250*/  IADD3 R10, PT, PT, -R11, RZ, RZ ;  /* 0x000000ff0b0a7210 */ /* 0x000fca0007ffe1ff */
[--C-:B------:R-:W-:Y:S02]  /*0260*/  IMAD R10, R0, R10, R9.reuse ;  /* 0x0000000a000a7224 */ /* 0x100fe400078e0209 */
[----:B------:R-:W-:-:S03]  /*0270*/  IMAD.IADD R9, R8, 0x1, R9 ;  /* 0x0000000108097824 */ /* 0x000fc600078e0209 */
[----:B------:R-:W-:Y:S02]  /*0280*/  ISETP.GE.U32.AND P0, PT, R10, UR6, PT ;  /* 0x000000060a007c0c */ /* 0x000fe4000bf06070 */
[C---:B------:R-:W-:Y:S02]  /*0290*/  VIMNMX R12, PT, PT, R11.reuse, R10, PT ;  /* 0x0000000a0b0c7248 */ /* 0x040fe40003fe0100 */
[----:B------:R-:W-:Y:S02]  /*02a0*/  ISETP.GE.U32.OR P0, PT, R11, UR4, P0 ;  /* 0x000000040b007c0c */ /* 0x000fe40008706470 */
[----:B------:R-:W-:Y:S02]  /*02b0*/  ISETP.GE.U32.AND P2, PT, R9, UR5, PT ;  /* 0x0000000509007c0c */ /* 0x000fe4000bf46070 */
[----:B------:R-:W-:-:S13]  /*02c0*/  ISETP.LT.OR P0, PT, R12, 0x1, P0 ;  /* 0x000000010c00780c */ /* 0x000fda0000701670 */
[----:B------:R-:W-:Y:S05]  /*02d0*/  @P0 BRA `(.L_x_1) ;  /* 0x0000000000580947 */ /* 0x000fea0003800000 */
[----:B------:R-:W-:-:S05]  /*02e0*/  IADD3 R11, PT, PT, R11, -0x1, RZ ;  /* 0xffffffff0b0b7810 */ /* 0x000fca0007ffe0ff */
[----:B------:R-:W-:-:S04]  /*02f0*/  IMAD R11, R11, R0, RZ ;  /* 0x000000000b0b7224 */ /* 0x000fc800078e02ff */
[----:B------:R-:W-:Y:S01]  /*0300*/  IMAD R15, R0, 0x2, R11 ;  /* 0x00000002000f7824 */ /* 0x000fe200078e020b */
[----:B------:R-:W-:-:S03]  /*0310*/  IADD3 R13, PT, PT, R10, R11, RZ ;  /* 0x0000000b0a0d7210 */ /* 0x000fc60007ffe0ff */
[C-C-:B------:R-:W-:Y:S01]  /*0320*/  IMAD.IADD R17, R10.reuse, 0x1, R15.reuse ;  /* 0x000000010a117824 */ /* 0x140fe200078e020f */
[----:B------:R-:W-:Y:S01]  /*0330*/  IADD3 R11, PT, PT, R10, -R0, R15 ;  /* 0x800000000a0b7210 */ /* 0x000fe20007ffe00f */
[----:B------:R-:W-:-:S04]  /*0340*/  IMAD.WIDE.U32 R12, R13, 0x8, R2 ;  /* 0x000000080d0c7825 */ /* 0x000fc800078e0002 */
[--C-:B------:R-:W-:Y:S01]  /*0350*/  IMAD.WIDE.U32 R14, R17, 0x8, R2.reuse ;  /* 0x00000008110e7825 */ /* 0x100fe200078e0002 */
[----:B------:R-:W-:Y:S01]  /*0360*/  IADD3 R17, PT, PT, R11, -0x1, RZ ;  /* 0xffffffff0b117810 */ /* 0x000fe20007ffe0ff */
[----:B------:R-:W2:Y:S04]  /*0370*/  LDG.E.64 R12, desc[UR8][R12.64] ;  /* 0x000000080c0c7981 */ /* 0x000ea8000c1e1b00 */
[----:B------:R-:W2:Y:S01]  /*0380*/  LDG.E.64 R14, desc[UR8][R14.64] ;  /* 0x000000080e0e7981 */ /* 0x000ea2000c1e1b00 */
[----:B------:R-:W-:-:S04]  /*0390*/  IMAD.WIDE.U32 R16, R17, 0x8, R2 ;  /* 0x0000000811107825 */ /* 0x000fc800078e0002 */
[----:B------:R-:W-:Y:S02]  /*03a0*/  VIADD R21, R11, 0x1 ;  /* 0x000000010b157836 */ /* 0x000fe40000000000 */
[----:B------:R-:W3:Y:S02]  /*03b0*/  LDG.E.64 R16, desc[UR8][R16.64] ;  /* 0x0000000810107981 */ /* 0x000ee4000c1e1b00 */
[----:B------:R-:W-:-:S06]  /*03c0*/  IMAD.WIDE.U32 R20, R21, 0x8, R2 ;  /* 0x0000000815147825 */ /* 0x000fcc00078e0002 */
[----:B------:R-:W4:Y:S01]  /*03d0*/  LDG.E.64 R20, desc[UR8][R20.64] ;  /* 0x0000000814147981 */ /* 0x000f22000c1e1b00 */
[----:B------:R-:W-:Y:S01]  /*03e0*/  IMAD.WIDE.U32 R10, R11, 0x8, R4 ;  /* 0x000000080b0a7825 */ /* 0x000fe200078e0004 */
[----:B--2---:R-:W-:-:S08]  /*03f0*/  DADD R18, R12, R14 ;  /* 0x000000000c127229 */ /* 0x004fd0000000000e */
[----:B---3--:R-:W-:-:S08]  /*0400*/  DADD R18, R18, R16 ;  /* 0x0000000012127229 */ /* 0x008fd00000000010 */
[----:B----4-:R-:W-:-:S08]  /*0410*/  DADD R18, R18, R20 ;  /* 0x0000000012127229 */ /* 0x010fd00000000014 */
[----:B------:R-:W-:-:S07]  /*0420*/  DMUL R18, R18, 0.25 ;  /* 0x3fd0000012127828 */ /* 0x000fce0000000000 */
[----:B------:R0:W-:Y:S04]  /*0430*/  STG.E.64 desc[UR8][R10.64], R18 ;  /* 0x000000120a007986 */ /* 0x0001e8000c101b08 */
.L_x_1:
[----:B------:R-:W-:Y:S05]  /*0440*/  BSYNC.RECONVERGENT B0 ;  /* 0x0000000000007941 */ /* 0x000fea0003800200 */
.L_x_0:
[----:B------:R-:W-:Y:S05]  /*0450*/  @!P2 BRA `(.L_x_2) ;  /* 0xfffffffc0054a947 */ /* 0x000fea000383ffff */
[----:B------:R-:W-:Y:S05]  /*0460*/  EXIT ;  /* 0x000000000000794d */ /* 0x000fea0003800000 */
.L_x_3:
[----:B------:R-:W-:-:S00]  /*0470*/  BRA `(.L_x_3) ;  /* 0xfffffffc00fc7947 */ /* 0x000fc0000383ffff */
[----:B------:R-:W-:-:S00]  /*0480*/  NOP ;  /* 0x0000000000007918 */ /* 0x000fc00000000000 */
[----:B------:R-:W-:-:S00]  /*0490*/  NOP ;  /* 0x0000000000007918 */ /* 0x000fc00000000000 */
[----:B------:R-:W-:-:S00]  /*04a0*/  NOP ;  /* 0x0000000000007918 */ /* 0x000fc00000000000 */
[----:B------:R-:W-:-:S00]  /*04b0*/  NOP ;  /* 0x0000000000007918 */ /* 0x000fc00000000000 */
[----:B------:R-:W-:-:S00]  /*04c0*/  NOP ;  /* 0x0000000000007918 */ /* 0x000fc00000000000 */
[----:B------:R-:W-:-:S00]  /*04d0*/  NOP ;  /* 0x0000000000007918 */ /* 0x000fc00000000000 */
[----:B------:R-:W-:-:S00]  /*04e0*/  NOP ;  /* 0x0000000000007918 */ /* 0x000fc00000000000 */
[----:B------:R-:W-:-:S00]  /*04f0*/  NOP ;  /* 0x0000000000007918 */ /* 0x000fc00000000000 */
.L_x_8:


//--------------------- .text._Z10sor_kernelIfEvPT_S1_jj --------------------------
	.section	.text._Z10sor_kernelIfEvPT_S1_jj,"ax",@progbits
	.align	128
        .global         _Z10sor_kernelIfEvPT_S1_jj
        .type           _Z10sor_kernelIfEvPT_S1_jj,@function
        .size           _Z10sor_kernelIfEvPT_S1_jj,(.L_x_9 - _Z10sor_kernelIfEvPT_S1_jj)
        .other          _Z10sor_kernelIfEvPT_S1_jj,@"STO_CUDA_ENTRY STV_DEFAULT"
_Z10sor_kernelIfEvPT_S1_jj:
.text._Z10sor_kernelIfEvPT_S1_jj:
        /* <DEDUP_REMOVED lines=27> */
.L_x_6:
[----:B------:R-:W-:Y:S01]  /*01b0*/  IMAD.HI.U32 R10, R6, R9, RZ ;  /* 0x00000009060a7227 */ /* 0x000fe200078e00ff */
[----:B------:R-:W-:Y:S04]  /*01c0*/  BSSY.RECONVERGENT B0, `(.L_x_4) ;  /* 0x0000028000007945 */ /* 0x000fe80003800200 */
[----:B0-----:R-:W-:-:S05]  /*01d0*/  IADD3 R11, PT, PT, -R10, RZ, RZ ;  /* 0x000000ff0a0b7210 */ /* 0x001fca0007ffe1ff */
        /* <DEDUP_REMOVED lines=8> */
[----:B------:R-:W-:Y:S01]  /*0260*/  IMAD R10, R0, R10, R9 ;  /* 0x0000000a000a7224 */ /* 0x000fe200078e0209 */
[----:B------:R-:W-:-:S04]  /*0270*/  IADD3 R9, PT, PT, R8, R9, RZ ;  /* 0x0000000908097210 */ /* 0x000fc80007ffe0ff */
[----:B------:R-:W-:Y:S02]  /*0280*/  ISETP.GE.U32.AND P0, PT, R10, UR6, PT ;  /* 0x000000060a007c0c */ /* 0x000fe4000bf06070 */
[C---:B------:R-:W-:Y:S02]  /*0290*/  VIMNMX R12, PT, PT, R11.reuse, R10, PT ;  /* 0x0000000a0b0c7248 */ /* 0x040fe40003fe0100 */
[----:B------:R-:W-:Y:S02]  /*02a0*/  ISETP.GE.U32.OR P0, PT, R11, UR4, P0 ;  /* 0x000000040b007c0c */ /* 0x000fe40008706470 */
[----:B------:R-:W-:Y:S02]  /*02b0*/  ISETP.GE.U32.AND P2, PT, R9, UR5, PT ;  /* 0x0000000509007c0c */ /* 0x000fe4000bf46070 */
[----:B------:R-:W-:-:S13]  /*02c0*/  ISETP.LT.OR P0, PT, R12, 0x1, P0 ;  /* 0x000000010c00780c */ /* 0x000fda0000701670 */
[----:B------:R-:W-:Y:S05]  /*02d0*/  @P0 BRA `(.L_x_5) ;  /* 0x0000000000580947 */ /* 0x000fea0003800000 */
[----:B------:R-:W-:-:S04]  /*02e0*/  VIADD R11, R11, 0xffffffff ;  /* 0xffffffff0b0b7836 */ /* 0x000fc80000000000 */
[----:B------:R-:W-:-:S05]  /*02f0*/  IMAD R11, R11, R0, RZ ;  /* 0x000000000b0b7224 */ /* 0x000fca00078e02ff */
[-C--:B------:R-:W-:Y:S02]  /*0300*/  LEA R13, R0, R11.reuse, 0x1 ;  /* 0x0000000b000d7211 */ /* 0x080fe400078e08ff */
[C---:B------:R-:W-:Y:S02]  /*0310*/  IADD3 R11, PT, PT, R10.reuse, R11, RZ ;  /* 0x0000000b0a0b7210 */ /* 0x040fe40007ffe0ff */
[C-C-:B------:R-:W-:Y:S01]  /*0320*/  IADD3 R19, PT, PT, R10.reuse, -R0, R13.reuse ;  /* 0x800000000a137210 */ /* 0x140fe20007ffe00d */
[----:B------:R-:W-:Y:S02]  /*0330*/  IMAD.IADD R15, R10, 0x1, R13 ;  /* 0x000000010a0f7824 */ /* 0x000fe400078e020d */
[----:B------:R-:W-:Y:S01]  /*0340*/  IMAD.WIDE.U32 R10, R11, 0x4, R4 ;  /* 0x000000040b0a7825 */ /* 0x000fe200078e0004 */
[----:B------:R-:W-:-:S03]  /*0350*/  IADD3 R17, PT, PT, R19, -0x1, RZ ;  /* 0xffffffff13117810 */ /* 0x000fc60007ffe0ff */
[--C-:B------:R-:W-:Y:S01]  /*0360*/  IMAD.WIDE.U32 R12, R15, 0x4, R4.reuse ;  /* 0x000000040f0c7825 */ /* 0x100fe200078e0004 */
[----:B------:R-:W-:Y:S01]  /*0370*/  IADD3 R21, PT, PT, R19, 0x1, RZ ;  /* 0x0000000113157810 */ /* 0x000fe20007ffe0ff */
[----:B------:R-:W2:Y:S02]  /*0380*/  LDG.E R10, desc[UR8][R10.64] ;  /* 0x000000080a0a7981 */ /* 0x000ea4000c1e1900 */
[--C-:B------:R-:W-:Y:S02]  /*0390*/  IMAD.WIDE.U32 R14, R17, 0x4, R4.reuse ;  /* 0x00000004110e7825 */ /* 0x100fe400078e0004 */
[----:B------:R-:W2:Y:S02]  /*03a0*/  LDG.E R13, desc[UR8][R12.64] ;  /* 0x000000080c0d7981 */ /* 0x000ea4000c1e1900 */
[----:B------:R-:W-:Y:S02]  /*03b0*/  IMAD.WIDE.U32 R16, R21, 0x4, R4 ;  /* 0x0000000415107825 */ /* 0x000fe400078e0004 */
[----:B------:R-:W3:Y:S04]  /*03c0*/  LDG.E R15, desc[UR8][R14.64] ;  /* 0x000000080e0f7981 */ /* 0x000ee8000c1e1900 */
[----:B------:R-:W4:Y:S01]  /*03d0*/  LDG.E R17, desc[UR8][R16.64] ;  /* 0x0000000810117981 */ /* 0x000f22000c1e1900 */
[----:B--2---:R-:W-:-:S04]  /*03e0*/  FADD R18, R10, R13 ;  /* 0x0000000d0a127221 */ /* 0x004fc80000000000 */
[----:B---3--:R-:W-:-:S04]  /*03f0*/  FADD R18, R18, R15 ;  /* 0x0000000f12127221 */ /* 0x008fc80000000000 */
[----:B----4-:R-:W-:Y:S01]  /*0400*/  FADD R20, R18, R17 ;  /* 0x0000001112147221 */ /* 0x010fe20000000000 */
[----:B------:R-:W-:-:S04]  /*0410*/  IMAD.WIDE.U32 R18, R19, 0x4, R2 ;  /* 0x0000000413127825 */ /* 0x000fc800078e0002 */
[----:B------:R-:W-:-:S05]  /*0420*/  FMUL R11, R20, 0.25 ;  /* 0x3e800000140b7820 */ /* 0x000fca0000400000 */
[----:B------:R0:W-:Y:S02]  /*0430*/  STG.E desc[UR8][R18.64], R11 ;  /* 0x0000000b12007986 */ /* 0x0001e4000c101908 */
.L_x_5:
[----:B------:R-:W-:Y:S05]  /*0440*/  BSYNC.RECONVERGENT B0 ;  /* 0x0000000000007941 */ /* 0x000fea0003800200 */
.L_x_4:
[----:B------:R-:W-:Y:S05]  /*0450*/  @!P2 BRA `(.L_x_6) ;  /* 0xfffffffc0054a947 */ /* 0x000fea000383ffff */
[----:B------:R-:W-:Y:S05]  /*0460*/  EXIT ;  /* 0x000000000000794d */ /* 0x000fea0003800000 */
.L_x_7:
        /* <DEDUP_REMOVED lines=9> */
.L_x_9:


//--------------------- .nv.shared.reserved.0     --------------------------
	.section	.nv.shared.reserved.0,"aw",@nobits
	.weak		__nv_reservedSMEM_offset_0_alias
	.size		__nv_reservedSMEM_offset_0_alias, 0, 64
	.other		__nv_reservedSMEM_offset_0_alias,@"STO_CUDA_RESERVED_SHARED STV_DEFAULT"
__nv_reservedSMEM_offset_0_alias:
	.zero		0
	.zero		64


//--------------------- .nv.constant0._Z10sor_kernelIdEvPT_S1_jj --------------------------
	.section	.nv.constant0._Z10sor_kernelIdEvPT_S1_jj,"a",@progbits
	.sectionflags	@""
	.align	4
.nv.constant0._Z10sor_kernelIdEvPT_S1_jj:
	.zero		920


//--------------------- .nv.constant0._Z10sor_kernelIfEvPT_S1_jj --------------------------
	.section	.nv.constant0._Z10sor_kernelIfEvPT_S1_jj,"a",@progbits
	.sectionflags	@""
	.align	4
.nv.constant0._Z10sor_kernelIfEvPT_S1_jj:
	.zero		920


//--------------------- SYMBOLS --------------------------

	.type		.nv.reservedSmem.offset0,@object
	.size		.nv.reservedSmem.offset0,0x4
